	.headerflags	@"EF_CUDA_TEXMODE_UNIFIED EF_CUDA_64BIT_ADDRESS EF_CUDA_ACCELERATORS EF_CUDA_SM90 EF_CUDA_VIRTUAL_SM(EF_CUDA_SM90)"
	.elftype	@"ET_EXEC"


//--------------------- .nv.info                  --------------------------
	.section	.nv.info,"",@"SHT_CUDA_INFO"
	.align	4


	//----- nvinfo : EIATTR_REGCOUNT
	.align		4
        /*0000*/ 	.byte	0x04, 0x2f
        /*0002*/ 	.short	(.L_1 - .L_0)
	.align		4
.L_0:
        /*0004*/ 	.word	index@(triton_poi_fused_clone_22)
        /*0008*/ 	.word	0x0000000e


	//----- nvinfo : EIATTR_MIN_STACK_SIZE
	.align		4
.L_1:
        /*000c*/ 	.byte	0x04, 0x12
        /*000e*/ 	.short	(.L_3 - .L_2)
	.align		4
.L_2:
        /*0010*/ 	.word	index@(triton_poi_fused_clone_22)
        /*0014*/ 	.word	0x00000000


	//----- nvinfo : EIATTR_FRAME_SIZE
	.align		4
.L_3:
        /*0018*/ 	.byte	0x04, 0x11
        /*001a*/ 	.short	(.L_5 - .L_4)
	.align		4
.L_4:
        /*001c*/ 	.word	index@(triton_poi_fused_clone_22)
        /*0020*/ 	.word	0x00000000


	//----- nvinfo : EIATTR_MIN_STACK_SIZE
	.align		4
.L_5:
        /*0024*/ 	.byte	0x04, 0x12
        /*0026*/ 	.short	(.L_7 - .L_6)
	.align		4
.L_6:
        /*0028*/ 	.word	index@(triton_poi_fused_clone_22)
        /*002c*/ 	.word	0x00000000
.L_7:


//--------------------- .nv.info.triton_poi_fused_clone_22 --------------------------
	.section	.nv.info.triton_poi_fused_clone_22,"",@"SHT_CUDA_INFO"
	.sectionflags	@""
	.align	4


	//----- nvinfo : EIATTR_CUDA_API_VERSION
	.align		4
        /*0000*/ 	.byte	0x04, 0x37
        /*0002*/ 	.short	(.L_9 - .L_8)
.L_8:
        /*0004*/ 	.word	0x0000007c


	//----- nvinfo : EIATTR_KPARAM_INFO
	.align		4
.L_9:
        /*0008*/ 	.byte	0x04, 0x17
        /*000a*/ 	.short	(.L_11 - .L_10)
.L_10:
        /*000c*/ 	.word	0x00000000
        /*0010*/ 	.short	0x0003
        /*0012*/ 	.short	0x0018
        /*0014*/ 	.byte	0x00, 0xf0, 0x11, 0x00


	//----- nvinfo : EIATTR_KPARAM_INFO
	.align		4
.L_11:
        /*0018*/ 	.byte	0x04, 0x17
        /*001a*/ 	.short	(.L_13 - .L_12)
.L_12:
        /*001c*/ 	.word	0x00000000
        /*0020*/ 	.short	0x0002
        /*0022*/ 	.short	0x0010
        /*0024*/ 	.byte	0x00, 0xf4, 0x21, 0x00


	//----- nvinfo : EIATTR_KPARAM_INFO
	.align		4
.L_13:
        /*0028*/ 	.byte	0x04, 0x17
        /*002a*/ 	.short	(.L_15 - .L_14)
.L_14:
        /*002c*/ 	.word	0x00000000
        /*0030*/ 	.short	0x0001
        /*0032*/ 	.short	0x0008
        /*0034*/ 	.byte	0x00, 0xf4, 0x21, 0x00


	//----- nvinfo : EIATTR_KPARAM_INFO
	.align		4
.L_15:
        /*0038*/ 	.byte	0x04, 0x17
        /*003a*/ 	.short	(.L_17 - .L_16)
.L_16:
        /*003c*/ 	.word	0x00000000
        /*0040*/ 	.short	0x0000
        /*0042*/ 	.short	0x0000
        /*0044*/ 	.byte	0x00, 0xf4, 0x21, 0x00


	//----- nvinfo : EIATTR_SPARSE_MMA_MASK
	.align		4
.L_17:
        /*0048*/ 	.byte	0x03, 0x50
        /*004a*/ 	.short	0x0000


	//----- nvinfo : EIATTR_MAXREG_COUNT
	.align		4
        /*004c*/ 	.byte	0x03, 0x1b
        /*004e*/ 	.short	0x00ff


	//----- nvinfo : EIATTR_EXIT_INSTR_OFFSETS
	.align		4
        /*0050*/ 	.byte	0x04, 0x1c
        /*0052*/ 	.short	(.L_19 - .L_18)


	//   ....[0]....
.L_18:
        /*0054*/ 	.word	0x00000180


	//   ....[1]....
        /*0058*/ 	.word	0x000001a0


	//----- nvinfo : EIATTR_REQNTID
	.align		4
.L_19:
        /*005c*/ 	.byte	0x04, 0x10
        /*005e*/ 	.short	(.L_21 - .L_20)
.L_20:
        /*0060*/ 	.word	0x00000080
        /*0064*/ 	.word	0x00000001
        /*0068*/ 	.word	0x00000001


	//----- nvinfo : EIATTR_CBANK_PARAM_SIZE
	.align		4
.L_21:
        /*006c*/ 	.byte	0x03, 0x19
        /*006e*/ 	.short	0x001c


	//----- nvinfo : EIATTR_PARAM_CBANK
	.align		4
        /*0070*/ 	.byte	0x04, 0x0a
        /*0072*/ 	.short	(.L_23 - .L_22)
	.align		4
.L_22:
        /*0074*/ 	.word	index@(.nv.constant0.triton_poi_fused_clone_22)
        /*0078*/ 	.short	0x0210
        /*007a*/ 	.short	0x001c


	//----- nvinfo : EIATTR_SW_WAR
	.align		4
.L_23:
        /*007c*/ 	.byte	0x04, 0x36
        /*007e*/ 	.short	(.L_25 - .L_24)
.L_24:
        /*0080*/ 	.word	0x00000008
.L_25:


//--------------------- .nv.callgraph             --------------------------
	.section	.nv.callgraph,"",@"SHT_CUDA_CALLGRAPH"
	.align	4
	.sectionentsize	8
	.align		4
        /*0000*/ 	.word	0x00000000
	.align		4
        /*0004*/ 	.word	0xffffffff
	.align		4
        /*0008*/ 	.word	0x00000000
	.align		4
        /*000c*/ 	.word	0xfffffffe
	.align		4
        /*0010*/ 	.word	0x00000000
	.align		4
        /*0014*/ 	.word	0xfffffffd
	.align		4
        /*0018*/ 	.word	0x00000000
	.align		4
        /*001c*/ 	.word	0xfffffffc


//--------------------- .text.triton_poi_fused_clone_22 --------------------------
	.section	.text.triton_poi_fused_clone_22,"ax",@progbits
	.align	128
        .global         triton_poi_fused_clone_22
        .type           triton_poi_fused_clone_22,@function
        .size           triton_poi_fused_clone_22,(.L_x_1 - triton_poi_fused_clone_22)
        .other          triton_poi_fused_clone_22,@"STO_CUDA_ENTRY STV_DEFAULT"
triton_poi_fused_clone_22:
.text.triton_poi_fused_clone_22:
[----:B------:R-:W0:Y:S02]  /*0000*/  LDC R1, c[0x0][0x28] ;  /* 0x00000a00ff017b82 */ /* 0x000e240000000800 */
[----:B------:R-:W1:Y:S01]  /*0010*/  S2R R0, SR_TID.X ;  /* 0x0000000000007919 */ /* 0x000e620000002100 */
[----:B------:R-:W2:Y:S01]  /*0020*/  LDC.64 R2, c[0x0][0x210] ;  /* 0x00008400ff027b82 */ /* 0x000ea20000000a00 */
[----:B------:R-:W-:Y:S01]  /*0030*/  ULDC.64 UR4, c[0x0][0x208] ;  /* 0x0000820000047ab9 */ /* 0x000fe20000000a00 */
[----:B------:R-:W3:Y:S06]  /*0040*/  S2R R9, SR_CTAID.X ;  /* 0x0000000000097919 */ /* 0x000eec0000002500 */
[----:B------:R-:W4:Y:S01]  /*0050*/  LDC.64 R4, c[0x0][0x218] ;  /* 0x00008600ff047b82 */ /* 0x000f220000000a00 */
[----:B-1----:R-:W-:-:S05]  /*0060*/  LOP3.LUT R0, R0, 0x7f, RZ, 0xc0, !PT ;  /* 0x0000007f00007812 */ /* 0x002fca00078ec0ff */
[----:B---3--:R-:W-:-:S05]  /*0070*/  IMAD R9, R9, 0x80, R0 ;  /* 0x0000008009097824 */ /* 0x008fca00078e0200 */
[----:B------:R-:W-:Y:S02]  /*0080*/  SHF.R.S32.HI R0, RZ, 0x1f, R9 ;  /* 0x0000001fff007819 */ /* 0x000fe40000011409 */
[----:B------:R-:W-:Y:S02]  /*0090*/  ISETP.GE.AND P0, PT, R9, 0x800, PT ;  /* 0x000008000900780c */ /* 0x000fe40003f06270 */
[----:B------:R-:W-:-:S04]  /*00a0*/  LEA.HI R0, R0, R9, RZ, 0x9 ;  /* 0x0000000900007211 */ /* 0x000fc800078f48ff */
[----:B------:R-:W-:Y:S02]  /*00b0*/  LOP3.LUT R6, R0, 0xfffffe00, RZ, 0xc0, !PT ;  /* 0xfffffe0000067812 */ /* 0x000fe400078ec0ff */
[----:B------:R-:W-:-:S03]  /*00c0*/  SHF.R.S32.HI R0, RZ, 0x9, R0 ;  /* 0x00000009ff007819 */ /* 0x000fc60000011400 */
[----:B------:R-:W-:-:S04]  /*00d0*/  IMAD.IADD R7, R9, 0x1, -R6 ;  /* 0x0000000109077824 */ /* 0x000fc800078e0a06 */
[----:B------:R-:W-:Y:S01]  /*00e0*/  IMAD R11, R0, 0x4800, R7 ;  /* 0x00004800000b7824 */ /* 0x000fe200078e0207 */
[----:B------:R-:W-:Y:S01]  /*00f0*/  MOV R0, RZ ;  /* 0x000000ff00007202 */ /* 0x000fe20000000f00 */
[----:B----4-:R-:W-:Y:S02]  /*0100*/  IMAD.WIDE R4, R7, 0x4, R4 ;  /* 0x0000000407047825 */ /* 0x010fe400078e0204 */
[----:B------:R-:W1:Y:S02]  /*0110*/  LDC.64 R6, c[0x0][0x220] ;  /* 0x00008800ff067b82 */ /* 0x000e640000000a00 */
[----:B--2---:R-:W-:Y:S01]  /*0120*/  IMAD.WIDE R2, R11, 0x4, R2 ;  /* 0x000000040b027825 */ /* 0x004fe200078e0202 */
[----:B------:R-:W-:-:S04]  /*0130*/  HFMA2.MMA R11, -RZ, RZ, 0, 0 ;  /* 0x00000000ff0b7435 */ /* 0x000fc800000001ff */
[----:B------:R-:W2:Y:S06]  /*0140*/  @!P0 LDG.E R0, desc[UR4][R2.64] ;  /* 0x0000000402008981 */ /* 0x000eac000c1e1900 */
[----:B------:R-:W2:Y:S01]  /*0150*/  @!P0 LDG.E.EL R11, desc[UR4][R4.64] ;  /* 0x00000004040b8981 */ /* 0x000ea2000c2e1900 */
[----:B-1----:R-:W-:-:S04]  /*0160*/  IMAD.WIDE R6, R9, 0x4, R6 ;  /* 0x0000000409067825 */ /* 0x002fc800078e0206 */
[----:B--2---:R-:W-:Y:S01]  /*0170*/  FADD R11, R11, R0 ;  /* 0x000000000b0b7221 */ /* 0x004fe20000000000 */
[----:B------:R-:W-:Y:S06]  /*0180*/  @P0 EXIT ;  /* 0x000000000000094d */ /* 0x000fec0003800000 */
[----:B------:R-:W-:Y:S01]  /*0190*/  STG.E desc[UR4][R6.64], R11 ;  /* 0x0000000b06007986 */ /* 0x000fe2000c101904 */
[----:B------:R-:W-:Y:S05]  /*01a0*/  EXIT ;  /* 0x000000000000794d */ /* 0x000fea0003800000 */
.L_x_0:
[----:B------:R-:W-:-:S00]  /*01b0*/  BRA `(.L_x_0) ;  /* 0xfffffffc00fc7947 */ /* 0x000fc0000383ffff */
[----:B------:R-:W-:-:S00]  /*01c0*/  NOP ;  /* 0x0000000000007918 */ /* 0x000fc00000000000 */
        /* <DEDUP_REMOVED lines=11> */
.L_x_1:


//--------------------- .nv.constant0.triton_poi_fused_clone_22 --------------------------
	.section	.nv.constant0.triton_poi_fused_clone_22,"a",@progbits
	.sectionflags	@""
	.align	4
.nv.constant0.triton_poi_fused_clone_22:
	.zero		556
